//
// Generated by NVIDIA NVVM Compiler
//
// Compiler Build ID: CL-36424714
// Cuda compilation tools, release 13.0, V13.0.88
// Based on NVVM 20.0.0
//

.version 9.0
.target sm_100
.address_size 64

	// .globl	_Z21MatmulColthreadKernelPfS_S_iii

.visible .entry _Z21MatmulColthreadKernelPfS_S_iii(
	.param .u64 .ptr .align 1 _Z21MatmulColthreadKernelPfS_S_iii_param_0,
	.param .u64 .ptr .align 1 _Z21MatmulColthreadKernelPfS_S_iii_param_1,
	.param .u64 .ptr .align 1 _Z21MatmulColthreadKernelPfS_S_iii_param_2,
	.param .u32 _Z21MatmulColthreadKernelPfS_S_iii_param_3,
	.param .u32 _Z21MatmulColthreadKernelPfS_S_iii_param_4,
	.param .u32 _Z21MatmulColthreadKernelPfS_S_iii_param_5
)
{
	.reg .pred 	%p<14>;
	.reg .b32 	%r<41>;
	.reg .b32 	%f<115>;
	.reg .b64 	%rd<60>;

	ld.param.u64 	%rd11, [_Z21MatmulColthreadKernelPfS_S_iii_param_0];
	ld.param.u64 	%rd12, [_Z21MatmulColthreadKernelPfS_S_iii_param_1];
	ld.param.u64 	%rd13, [_Z21MatmulColthreadKernelPfS_S_iii_param_2];
	ld.param.u32 	%r25, [_Z21MatmulColthreadKernelPfS_S_iii_param_3];
	ld.param.u32 	%r23, [_Z21MatmulColthreadKernelPfS_S_iii_param_4];
	ld.param.u32 	%r24, [_Z21MatmulColthreadKernelPfS_S_iii_param_5];
	cvta.to.global.u64 	%rd1, %rd12;
	cvta.to.global.u64 	%rd2, %rd11;
	cvta.to.global.u64 	%rd3, %rd13;
	mov.u32 	%r26, %ctaid.x;
	mov.u32 	%r27, %ntid.x;
	mov.u32 	%r28, %tid.x;
	mad.lo.s32 	%r34, %r26, %r27, %r28;
	setp.ge.s32 	%p1, %r34, %r24;
	setp.lt.s32 	%p2, %r25, 1;
	or.pred  	%p3, %p1, %p2;
	@%p3 bra 	$L__BB0_18;
	setp.gt.s32 	%p4, %r23, 0;
	@%p4 bra 	$L__BB0_2;
	bra.uni 	$L__BB0_17;
$L__BB0_2:
	and.b32  	%r2, %r23, 15;
	add.s32 	%r3, %r2, -1;
	and.b32  	%r4, %r23, 7;
	add.s32 	%r5, %r4, -1;
	and.b32  	%r6, %r23, 2147483632;
	and.b32  	%r7, %r23, 3;
	neg.s32 	%r8, %r6;
	shl.b32 	%r9, %r24, 4;
	add.s64 	%rd4, %rd2, 32;
	mul.wide.s32 	%rd9, %r24, 4;
$L__BB0_3:
	setp.lt.u32 	%p5, %r23, 16;
	mov.f32 	%f114, 0f00000000;
	mov.b32 	%r38, 0;
	@%p5 bra 	$L__BB0_6;
	mov.f32 	%f114, 0f00000000;
	mov.u64 	%rd59, %rd4;
	mov.u32 	%r35, %r34;
	mov.u32 	%r36, %r8;
$L__BB0_5:
	.pragma "nounroll";
	ld.global.f32 	%f18, [%rd59+-32];
	mul.wide.s32 	%rd16, %r35, 4;
	add.s64 	%rd17, %rd1, %rd16;
	ld.global.f32 	%f19, [%rd17];
	fma.rn.f32 	%f20, %f18, %f19, %f114;
	ld.global.f32 	%f21, [%rd59+-28];
	mul.wide.s32 	%rd18, %r24, 4;
	add.s64 	%rd19, %rd17, %rd18;
	ld.global.f32 	%f22, [%rd19];
	fma.rn.f32 	%f23, %f21, %f22, %f20;
	ld.global.f32 	%f24, [%rd59+-24];
	add.s64 	%rd20, %rd19, %rd18;
	ld.global.f32 	%f25, [%rd20];
	fma.rn.f32 	%f26, %f24, %f25, %f23;
	ld.global.f32 	%f27, [%rd59+-20];
	add.s64 	%rd21, %rd20, %rd18;
	ld.global.f32 	%f28, [%rd21];
	fma.rn.f32 	%f29, %f27, %f28, %f26;
	ld.global.f32 	%f30, [%rd59+-16];
	add.s64 	%rd22, %rd21, %rd18;
	ld.global.f32 	%f31, [%rd22];
	fma.rn.f32 	%f32, %f30, %f31, %f29;
	ld.global.f32 	%f33, [%rd59+-12];
	add.s64 	%rd23, %rd22, %rd18;
	ld.global.f32 	%f34, [%rd23];
	fma.rn.f32 	%f35, %f33, %f34, %f32;
	ld.global.f32 	%f36, [%rd59+-8];
	add.s64 	%rd24, %rd23, %rd18;
	ld.global.f32 	%f37, [%rd24];
	fma.rn.f32 	%f38, %f36, %f37, %f35;
	ld.global.f32 	%f39, [%rd59+-4];
	add.s64 	%rd25, %rd24, %rd18;
	ld.global.f32 	%f40, [%rd25];
	fma.rn.f32 	%f41, %f39, %f40, %f38;
	ld.global.f32 	%f42, [%rd59];
	add.s64 	%rd26, %rd25, %rd18;
	ld.global.f32 	%f43, [%rd26];
	fma.rn.f32 	%f44, %f42, %f43, %f41;
	ld.global.f32 	%f45, [%rd59+4];
	add.s64 	%rd27, %rd26, %rd18;
	ld.global.f32 	%f46, [%rd27];
	fma.rn.f32 	%f47, %f45, %f46, %f44;
	ld.global.f32 	%f48, [%rd59+8];
	add.s64 	%rd28, %rd27, %rd18;
	ld.global.f32 	%f49, [%rd28];
	fma.rn.f32 	%f50, %f48, %f49, %f47;
	ld.global.f32 	%f51, [%rd59+12];
	add.s64 	%rd29, %rd28, %rd18;
	ld.global.f32 	%f52, [%rd29];
	fma.rn.f32 	%f53, %f51, %f52, %f50;
	ld.global.f32 	%f54, [%rd59+16];
	add.s64 	%rd30, %rd29, %rd18;
	ld.global.f32 	%f55, [%rd30];
	fma.rn.f32 	%f56, %f54, %f55, %f53;
	ld.global.f32 	%f57, [%rd59+20];
	add.s64 	%rd31, %rd30, %rd18;
	ld.global.f32 	%f58, [%rd31];
	fma.rn.f32 	%f59, %f57, %f58, %f56;
	ld.global.f32 	%f60, [%rd59+24];
	add.s64 	%rd32, %rd31, %rd18;
	ld.global.f32 	%f61, [%rd32];
	fma.rn.f32 	%f62, %f60, %f61, %f59;
	ld.global.f32 	%f63, [%rd59+28];
	add.s64 	%rd33, %rd32, %rd18;
	ld.global.f32 	%f64, [%rd33];
	fma.rn.f32 	%f114, %f63, %f64, %f62;
	add.s32 	%r36, %r36, 16;
	add.s32 	%r35, %r35, %r9;
	add.s64 	%rd59, %rd59, 64;
	setp.ne.s32 	%p6, %r36, 0;
	mov.u32 	%r38, %r6;
	@%p6 bra 	$L__BB0_5;
$L__BB0_6:
	setp.eq.s32 	%p7, %r2, 0;
	@%p7 bra 	$L__BB0_16;
	setp.lt.u32 	%p8, %r3, 7;
	@%p8 bra 	$L__BB0_9;
	mul.wide.u32 	%rd34, %r38, 4;
	add.s64 	%rd35, %rd2, %rd34;
	ld.global.f32 	%f66, [%rd35];
	mad.lo.s32 	%r31, %r38, %r24, %r34;
	mul.wide.s32 	%rd36, %r31, 4;
	add.s64 	%rd37, %rd1, %rd36;
	ld.global.f32 	%f67, [%rd37];
	fma.rn.f32 	%f68, %f66, %f67, %f114;
	ld.global.f32 	%f69, [%rd35+4];
	mul.wide.s32 	%rd38, %r24, 4;
	add.s64 	%rd39, %rd37, %rd38;
	ld.global.f32 	%f70, [%rd39];
	fma.rn.f32 	%f71, %f69, %f70, %f68;
	ld.global.f32 	%f72, [%rd35+8];
	add.s64 	%rd40, %rd39, %rd38;
	ld.global.f32 	%f73, [%rd40];
	fma.rn.f32 	%f74, %f72, %f73, %f71;
	ld.global.f32 	%f75, [%rd35+12];
	add.s64 	%rd41, %rd40, %rd38;
	ld.global.f32 	%f76, [%rd41];
	fma.rn.f32 	%f77, %f75, %f76, %f74;
	ld.global.f32 	%f78, [%rd35+16];
	add.s64 	%rd42, %rd41, %rd38;
	ld.global.f32 	%f79, [%rd42];
	fma.rn.f32 	%f80, %f78, %f79, %f77;
	ld.global.f32 	%f81, [%rd35+20];
	add.s64 	%rd43, %rd42, %rd38;
	ld.global.f32 	%f82, [%rd43];
	fma.rn.f32 	%f83, %f81, %f82, %f80;
	ld.global.f32 	%f84, [%rd35+24];
	add.s64 	%rd44, %rd43, %rd38;
	ld.global.f32 	%f85, [%rd44];
	fma.rn.f32 	%f86, %f84, %f85, %f83;
	ld.global.f32 	%f87, [%rd35+28];
	add.s64 	%rd45, %rd44, %rd38;
	ld.global.f32 	%f88, [%rd45];
	fma.rn.f32 	%f114, %f87, %f88, %f86;
	add.s32 	%r38, %r38, 8;
$L__BB0_9:
	setp.eq.s32 	%p9, %r4, 0;
	@%p9 bra 	$L__BB0_16;
	setp.lt.u32 	%p10, %r5, 3;
	@%p10 bra 	$L__BB0_12;
	mul.wide.u32 	%rd46, %r38, 4;
	add.s64 	%rd47, %rd2, %rd46;
	ld.global.f32 	%f90, [%rd47];
	mad.lo.s32 	%r32, %r38, %r24, %r34;
	mul.wide.s32 	%rd48, %r32, 4;
	add.s64 	%rd49, %rd1, %rd48;
	ld.global.f32 	%f91, [%rd49];
	fma.rn.f32 	%f92, %f90, %f91, %f114;
	ld.global.f32 	%f93, [%rd47+4];
	mul.wide.s32 	%rd50, %r24, 4;
	add.s64 	%rd51, %rd49, %rd50;
	ld.global.f32 	%f94, [%rd51];
	fma.rn.f32 	%f95, %f93, %f94, %f92;
	ld.global.f32 	%f96, [%rd47+8];
	add.s64 	%rd52, %rd51, %rd50;
	ld.global.f32 	%f97, [%rd52];
	fma.rn.f32 	%f98, %f96, %f97, %f95;
	ld.global.f32 	%f99, [%rd47+12];
	add.s64 	%rd53, %rd52, %rd50;
	ld.global.f32 	%f100, [%rd53];
	fma.rn.f32 	%f114, %f99, %f100, %f98;
	add.s32 	%r38, %r38, 4;
$L__BB0_12:
	setp.eq.s32 	%p11, %r7, 0;
	@%p11 bra 	$L__BB0_16;
	setp.eq.s32 	%p12, %r7, 1;
	mul.wide.u32 	%rd54, %r38, 4;
	add.s64 	%rd7, %rd2, %rd54;
	ld.global.f32 	%f101, [%rd7];
	mad.lo.s32 	%r33, %r38, %r24, %r34;
	mul.wide.s32 	%rd55, %r33, 4;
	add.s64 	%rd8, %rd1, %rd55;
	ld.global.f32 	%f102, [%rd8];
	fma.rn.f32 	%f114, %f101, %f102, %f114;
	@%p12 bra 	$L__BB0_16;
	setp.eq.s32 	%p13, %r7, 2;
	ld.global.f32 	%f103, [%rd7+4];
	add.s64 	%rd10, %rd8, %rd9;
	ld.global.f32 	%f104, [%rd10];
	fma.rn.f32 	%f114, %f103, %f104, %f114;
	@%p13 bra 	$L__BB0_16;
	ld.global.f32 	%f105, [%rd7+8];
	add.s64 	%rd56, %rd10, %rd9;
	ld.global.f32 	%f106, [%rd56];
	fma.rn.f32 	%f114, %f105, %f106, %f114;
$L__BB0_16:
	mul.wide.s32 	%rd57, %r34, 4;
	add.s64 	%rd58, %rd3, %rd57;
	st.global.f32 	[%rd58], %f114;
	add.s32 	%r34, %r34, 1;
	bra.uni 	$L__BB0_3;
$L__BB0_17:
	mul.wide.s32 	%rd14, %r34, 4;
	add.s64 	%rd15, %rd3, %rd14;
	mov.b32 	%r29, 0;
	st.global.u32 	[%rd15], %r29;
	add.s32 	%r34, %r34, 1;
	bra.uni 	$L__BB0_17;
$L__BB0_18:
	ret;

}


// ===== COMPILED SASS (sm_100) =====

	.target	sm_100

	.elftype	@"ET_EXEC"


//--------------------- .note.nv.tkinfo           --------------------------
	.section	.note.nv.tkinfo,"",@"SHT_NOTE"
	.sectionflags	@"SHF_NOTE_NV_TKINFO"
	.tkinfo
        /*0018*/ 	.word	0x00000002
        /*0030*/ 	.string	""
        /*0030*/ 	.string	"ptxas"
        /*0030*/ 	.string	"Cuda compilation tools, release 13.0, V13.0.88"
        /*0030*/ 	.string	"Build cuda_13.0.r13.0/compiler.36424714_0"
        /*0030*/ 	.string	"-arch sm_100 -m 64 "



//--------------------- .note.nv.cuinfo           --------------------------
	.section	.note.nv.cuinfo,"",@"SHT_NOTE"
	.sectionflags	@"SHF_NOTE_NV_CUINFO"
        /*0018*/ 	.short	0x0002
        /*001a*/ 	.short	0x0064
        /*001c*/ 	.short	0x0082
	.zero		2


//--------------------- .nv.info                  --------------------------
	.section	.nv.info,"",@"SHT_CUDA_INFO"
	.align	4


	//----- nvinfo : EIATTR_REGCOUNT
	.align		4
        /*0000*/ 	.byte	0x04, 0x2f
        /*0002*/ 	.short	(.L_1 - .L_0)
	.align		4
.L_0:
        /*0004*/ 	.word	index@(_Z21MatmulColthreadKernelPfS_S_iii)
        /*0008*/ 	.word	0x00000020


	//----- nvinfo : EIATTR_FRAME_SIZE
	.align		4
.L_1:
        /*000c*/ 	.byte	0x04, 0x11
        /*000e*/ 	.short	(.L_3 - .L_2)
	.align		4
.L_2:
        /*0010*/ 	.word	index@(_Z21MatmulColthreadKernelPfS_S_iii)
        /*0014*/ 	.word	0x00000000


	//----- nvinfo : EIATTR_MIN_STACK_SIZE
	.align		4
.L_3:
        /*0018*/ 	.byte	0x04, 0x12
        /*001a*/ 	.short	(.L_5 - .L_4)
	.align		4
.L_4:
        /*001c*/ 	.word	index@(_Z21MatmulColthreadKernelPfS_S_iii)
        /*0020*/ 	.word	0x00000000
.L_5:


//--------------------- .nv.compat                --------------------------
	.section	.nv.compat,"",@"SHT_CUDA_COMPAT_INFO"
	.align	4
        /*0000*/ 	.byte	0x02, 0x09, 0x00, 0x00, 0x02, 0x02, 0x01, 0x00, 0x02, 0x05, 0x05, 0x00, 0x03, 0x07, 0x01, 0x01
        /*0010*/ 	.byte	0x02, 0x03, 0x00, 0x00, 0x02, 0x06, 0x01, 0x00, 0x04, 0x0b, 0x08, 0x00, 0x09, 0x00, 0x00, 0x00
        /*0020*/ 	.byte	0x00, 0x00, 0x00, 0x00


//--------------------- .nv.info._Z21MatmulColthreadKernelPfS_S_iii --------------------------
	.section	.nv.info._Z21MatmulColthreadKernelPfS_S_iii,"",@"SHT_CUDA_INFO"
	.sectionflags	@""
	.align	4


	//----- nvinfo : EIATTR_CUDA_API_VERSION
	.align		4
        /*0000*/ 	.byte	0x04, 0x37
        /*0002*/ 	.short	(.L_7 - .L_6)
.L_6:
        /*0004*/ 	.word	0x00000082


	//----- nvinfo : EIATTR_KPARAM_INFO
	.align		4
.L_7:
        /*0008*/ 	.byte	0x04, 0x17
        /*000a*/ 	.short	(.L_9 - .L_8)
.L_8:
        /*000c*/ 	.word	0x00000000
        /*0010*/ 	.short	0x0005
        /*0012*/ 	.short	0x0020
        /*0014*/ 	.byte	0x00, 0xf0, 0x11, 0x00


	//----- nvinfo : EIATTR_KPARAM_INFO
	.align		4
.L_9:
        /*0018*/ 	.byte	0x04, 0x17
        /*001a*/ 	.short	(.L_11 - .L_10)
.L_10:
        /*001c*/ 	.word	0x00000000
        /*0020*/ 	.short	0x0004
        /*0022*/ 	.short	0x001c
        /*0024*/ 	.byte	0x00, 0xf0, 0x11, 0x00


	//----- nvinfo : EIATTR_KPARAM_INFO
	.align		4
.L_11:
        /*0028*/ 	.byte	0x04, 0x17
        /*002a*/ 	.short	(.L_13 - .L_12)
.L_12:
        /*002c*/ 	.word	0x00000000
        /*0030*/ 	.short	0x0003
        /*0032*/ 	.short	0x0018
        /*0034*/ 	.byte	0x00, 0xf0, 0x11, 0x00


	//----- nvinfo : EIATTR_KPARAM_INFO
	.align		4
.L_13:
        /*0038*/ 	.byte	0x04, 0x17
        /*003a*/ 	.short	(.L_15 - .L_14)
.L_14:
        /*003c*/ 	.word	0x00000000
        /*0040*/ 	.short	0x0002
        /*0042*/ 	.short	0x0010
        /*0044*/ 	.byte	0x00, 0xf5, 0x21, 0x00


	//----- nvinfo : EIATTR_KPARAM_INFO
	.align		4
.L_15:
        /*0048*/ 	.byte	0x04, 0x17
        /*004a*/ 	.short	(.L_17 - .L_16)
.L_16:
        /*004c*/ 	.word	0x00000000
        /*0050*/ 	.short	0x0001
        /*0052*/ 	.short	0x0008
        /*0054*/ 	.byte	0x00, 0xf5, 0x21, 0x00


	//----- nvinfo : EIATTR_KPARAM_INFO
	.align		4
.L_17:
        /*0058*/ 	.byte	0x04, 0x17
        /*005a*/ 	.short	(.L_19 - .L_18)
.L_18:
        /*005c*/ 	.word	0x00000000
        /*0060*/ 	.short	0x0000
        /*0062*/ 	.short	0x0000
        /*0064*/ 	.byte	0x00, 0xf5, 0x21, 0x00


	//----- nvinfo : EIATTR_SPARSE_MMA_MASK
	.align		4
.L_19:
        /*0068*/ 	.byte	0x03, 0x50
        /*006a*/ 	.short	0x0000


	//----- nvinfo : EIATTR_MAXREG_COUNT
	.align		4
        /*006c*/ 	.byte	0x03, 0x1b
        /*006e*/ 	.short	0x00ff


	//----- nvinfo : EIATTR_MERCURY_ISA_VERSION
	.align		4
        /*0070*/ 	.byte	0x03, 0x5f
        /*0072*/ 	.short	0x0101


	//----- nvinfo : EIATTR_VRC_CTA_INIT_COUNT
	.align		4
        /*0074*/ 	.byte	0x02, 0x4a
	.zero		1
	.zero		1


	//----- nvinfo : EIATTR_EXIT_INSTR_OFFSETS
	.align		4
        /*0078*/ 	.byte	0x04, 0x1c
        /*007a*/ 	.short	(.L_21 - .L_20)


	//   ....[0]....
.L_20:
        /*007c*/ 	.word	0x00000090


	//----- nvinfo : EIATTR_CBANK_PARAM_SIZE
	.align		4
.L_21:
        /*0080*/ 	.byte	0x03, 0x19
        /*0082*/ 	.short	0x0024


	//----- nvinfo : EIATTR_PARAM_CBANK
	.align		4
        /*0084*/ 	.byte	0x04, 0x0a
        /*0086*/ 	.short	(.L_23 - .L_22)
	.align		4
.L_22:
        /*0088*/ 	.word	index@(.nv.constant0._Z21MatmulColthreadKernelPfS_S_iii)
        /*008c*/ 	.short	0x0380
        /*008e*/ 	.short	0x0024


	//----- nvinfo : EIATTR_SW_WAR
	.align		4
.L_23:
        /*0090*/ 	.byte	0x04, 0x36
        /*0092*/ 	.short	(.L_25 - .L_24)
.L_24:
        /*0094*/ 	.word	0x00000008
.L_25:


//--------------------- .nv.callgraph             --------------------------
	.section	.nv.callgraph,"",@"SHT_CUDA_CALLGRAPH"
	.align	4
	.sectionentsize	8
	.align		4
        /*0000*/ 	.word	0x00000000
	.align		4
        /*0004*/ 	.word	0xffffffff
	.align		4
        /*0008*/ 	.word	0x00000000
	.align		4
        /*000c*/ 	.word	0xfffffffe
	.align		4
        /*0010*/ 	.word	0x00000000
	.align		4
        /*0014*/ 	.word	0xfffffffd
	.align		4
        /*0018*/ 	.word	0x00000000
	.align		4
        /*001c*/ 	.word	0xfffffffc


//--------------------- .text._Z21MatmulColthreadKernelPfS_S_iii --------------------------
	.section	.text._Z21MatmulColthreadKernelPfS_S_iii,"ax",@progbits
	.align	128
        .global         _Z21MatmulColthreadKernelPfS_S_iii
        .type           _Z21MatmulColthreadKernelPfS_S_iii,@function
        .size           _Z21MatmulColthreadKernelPfS_S_iii,(.L_x_9 - _Z21MatmulColthreadKernelPfS_S_iii)
        .other          _Z21MatmulColthreadKernelPfS_S_iii,@"STO_CUDA_ENTRY STV_DEFAULT"
_Z21MatmulColthreadKernelPfS_S_iii:
.text._Z21MatmulColthreadKernelPfS_S_iii:
[----:B------:R-:W-:Y:S01]  /*0000*/  LDC R1, c[0x0][0x37c] ;  /* 0x0000df00ff017b82 */ /* 0x000fe20000000800 */
[----:B------:R-:W0:Y:S07]  /*0010*/  S2R R3, SR_TID.X ;  /* 0x0000000000037919 */ /* 0x000e2e0000002100 */
[----:B------:R-:W0:Y:S01]  /*0020*/  S2UR UR4, SR_CTAID.X ;  /* 0x00000000000479c3 */ /* 0x000e220000002500 */
[----:B------:R-:W1:Y:S07]  /*0030*/  LDCU UR5, c[0x0][0x3a0] ;  /* 0x00007400ff0577ac */ /* 0x000e6e0008000800 */
[----:B------:R-:W0:Y:S08]  /*0040*/  LDC R0, c[0x0][0x360] ;  /* 0x0000d800ff007b82 */ /* 0x000e300000000800 */
[----:B------:R-:W2:Y:S01]  /*0050*/  LDC R2, c[0x0][0x398] ;  /* 0x0000e600ff027b82 */ /* 0x000ea20000000800 */
[----:B0-----:R-:W-:Y:S01]  /*0060*/  IMAD R0, R0, UR4, R3 ;  /* 0x0000000400007c24 */ /* 0x001fe2000f8e0203 */
[----:B--2---:R-:W-:-:S04]  /*0070*/  ISETP.GE.AND P0, PT, R2, 0x1, PT ;  /* 0x000000010200780c */ /* 0x004fc80003f06270 */
[----:B-1----:R-:W-:-:S13]  /*0080*/  ISETP.GE.OR P0, PT, R0, UR5, !P0 ;  /* 0x0000000500007c0c */ /* 0x002fda000c706670 */
[----:B------:R-:W-:Y:S05]  /*0090*/  @P0 EXIT ;  /* 0x000000000000094d */ /* 0x000fea0003800000 */
[----:B------:R-:W0:Y:S01]  /*00a0*/  LDC R5, c[0x0][0x39c] ;  /* 0x0000e700ff057b82 */ /* 0x000e220000000800 */
[----:B------:R-:W1:Y:S01]  /*00b0*/  LDCU.64 UR6, c[0x0][0x358] ;  /* 0x00006b00ff0677ac */ /* 0x000e620008000a00 */
[----:B0-----:R-:W-:-:S13]  /*00c0*/  ISETP.GT.AND P0, PT, R5, RZ, PT ;  /* 0x000000ff0500720c */ /* 0x001fda0003f04270 */
[----:B-1----:R-:W-:Y:S05]  /*00d0*/  @P0 BRA `(.L_x_0) ;  /* 0x0000000000140947 */ /* 0x002fea0003800000 */
[----:B------:R-:W0:Y:S02]  /*00e0*/  LDC.64 R4, c[0x0][0x390] ;  /* 0x0000e400ff047b82 */ /* 0x000e240000000a00 */
.L_x_1:
[C---:B01----:R-:W-:Y:S01]  /*00f0*/  IMAD.WIDE R2, R0.reuse, 0x4, R4 ;  /* 0x0000000400027825 */ /* 0x043fe200078e0204 */
[----:B------:R-:W-:-:S04]  /*0100*/  IADD3 R0, PT, PT, R0, 0x1, RZ ;  /* 0x0000000100007810 */ /* 0x000fc80007ffe0ff */
[----:B------:R1:W-:Y:S01]  /*0110*/  STG.E desc[UR6][R2.64], RZ ;  /* 0x000000ff02007986 */ /* 0x0003e2000c101906 */
[----:B------:R-:W-:Y:S05]  /*0120*/  BRA `(.L_x_1) ;  /* 0xfffffffc00f07947 */ /* 0x000fea000383ffff */
.L_x_0:
[----:B------:R-:W0:Y:S01]  /*0130*/  LDCU.64 UR4, c[0x0][0x380] ;  /* 0x00007000ff0477ac */ /* 0x000e220008000a00 */
[C---:B------:R-:W-:Y:S02]  /*0140*/  LOP3.LUT R2, R5.reuse, 0xf, RZ, 0xc0, !PT ;  /* 0x0000000f05027812 */ /* 0x040fe400078ec0ff */
[----:B------:R-:W-:Y:S02]  /*0150*/  LOP3.LUT R3, R5, 0x7, RZ, 0xc0, !PT ;  /* 0x0000000705037812 */ /* 0x000fe400078ec0ff */
[----:B------:R-:W-:Y:S02]  /*0160*/  IADD3 R4, PT, PT, R2, -0x1, RZ ;  /* 0xffffffff02047810 */ /* 0x000fe40007ffe0ff */
[----:B------:R-:W-:Y:S02]  /*0170*/  IADD3 R6, PT, PT, R3, -0x1, RZ ;  /* 0xffffffff03067810 */ /* 0x000fe40007ffe0ff */
[----:B------:R-:W-:Y:S02]  /*0180*/  ISETP.GE.U32.AND P1, PT, R4, 0x7, PT ;  /* 0x000000070400780c */ /* 0x000fe40003f26070 */
[----:B------:R-:W-:-:S02]  /*0190*/  LOP3.LUT R4, R5, 0x7ffffff0, RZ, 0xc0, !PT ;  /* 0x7ffffff005047812 */ /* 0x000fc400078ec0ff */
[----:B------:R-:W-:Y:S02]  /*01a0*/  ISETP.GE.U32.AND P0, PT, R6, 0x3, PT ;  /* 0x000000030600780c */ /* 0x000fe40003f06070 */
[----:B------:R-:W-:Y:S02]  /*01b0*/  LOP3.LUT R5, R5, 0x3, RZ, 0xc0, !PT ;  /* 0x0000000305057812 */ /* 0x000fe400078ec0ff */
[----:B------:R-:W-:Y:S01]  /*01c0*/  IADD3 R6, PT, PT, -R4, RZ, RZ ;  /* 0x000000ff04067210 */ /* 0x000fe20007ffe1ff */
[----:B0-----:R-:W-:-:S04]  /*01d0*/  UIADD3 UR4, UP0, UPT, UR4, 0x20, URZ ;  /* 0x0000002004047890 */ /* 0x001fc8000ff1e0ff */
[----:B------:R-:W-:-:S12]  /*01e0*/  UIADD3.X UR5, UPT, UPT, URZ, UR5, URZ, UP0, !UPT ;  /* 0x00000005ff057290 */ /* 0x000fd800087fe4ff */
.L_x_7:
[----:B0-----:R-:W0:Y:S01]  /*01f0*/  LDCU UR8, c[0x0][0x39c] ;  /* 0x00007380ff0877ac */ /* 0x001e220008000800 */
[----:B------:R-:W-:Y:S01]  /*0200*/  HFMA2 R22, -RZ, RZ, 0, 0 ;  /* 0x00000000ff167431 */ /* 0x000fe200000001ff */
[----:B------:R-:W-:Y:S01]  /*0210*/  MOV R7, RZ ;  /* 0x000000ff00077202 */ /* 0x000fe20000000f00 */
[----:B0-----:R-:W-:-:S09]  /*0220*/  UISETP.GE.U32.AND UP0, UPT, UR8, 0x10, UPT ;  /* 0x000000100800788c */ /* 0x001fd2000bf06070 */
[----:B------:R-:W-:Y:S05]  /*0230*/  BRA.U !UP0, `(.L_x_2) ;  /* 0x00000005083c7547 */ /* 0x000fea000b800000 */
[----:B------:R-:W-:Y:S02]  /*0240*/  MOV R22, RZ ;  /* 0x000000ff00167202 */ /* 0x000fe40000000f00 */
[----:B------:R-:W-:Y:S02]  /*0250*/  MOV R8, UR4 ;  /* 0x0000000400087c02 */ /* 0x000fe40008000f00 */
[----:B------:R-:W-:Y:S02]  /*0260*/  MOV R15, UR5 ;  /* 0x00000005000f7c02 */ /* 0x000fe40008000f00 */
[----:B------:R-:W-:Y:S02]  /*0270*/  MOV R9, R0 ;  /* 0x0000000000097202 */ /* 0x000fe40000000f00 */
[----:B------:R-:W-:-:S07]  /*0280*/  MOV R7, R6 ;  /* 0x0000000600077202 */ /* 0x000fce0000000f00 */
.L_x_3:
[----:B------:R-:W0:Y:S01]  /*0290*/  LDC.64 R16, c[0x0][0x388] ;  /* 0x0000e200ff107b82 */ /* 0x000e220000000a00 */
[----:B------:R-:W-:-:S05]  /*02a0*/  MOV R14, R8 ;  /* 0x00000008000e7202 */ /* 0x000fca0000000f00 */
[----:B------:R-:W2:Y:S02]  /*02b0*/  LDG.E R13, desc[UR6][R14.64+-0x20] ;  /* 0xffffe0060e0d7981 */ /* 0x000ea4000c1e1900 */
[----:B------:R-:W1:Y:S02]  /*02c0*/  LDC R12, c[0x0][0x3a0] ;  /* 0x0000e800ff0c7b82 */ /* 0x000e640000000800 */
[----:B------:R-:W3:Y:S04]  /*02d0*/  LDG.E R20, desc[UR6][R14.64+-0x1c] ;  /* 0xffffe4060e147981 */ /* 0x000ee8000c1e1900 */
[----:B------:R-:W4:Y:S04]  /*02e0*/  LDG.E R28, desc[UR6][R14.64+-0x18] ;  /* 0xffffe8060e1c7981 */ /* 0x000f28000c1e1900 */
[----:B------:R-:W5:Y:S04]  /*02f0*/  LDG.E R19, desc[UR6][R14.64+-0x14] ;  /* 0xffffec060e137981 */ /* 0x000f68000c1e1900 */
[----:B------:R-:W5:Y:S01]  /*0300*/  LDG.E R23, desc[UR6][R14.64+-0x10] ;  /* 0xfffff0060e177981 */ /* 0x000f62000c1e1900 */
[----:B0-----:R-:W-:-:S05]  /*0310*/  IMAD.WIDE R16, R9, 0x4, R16 ;  /* 0x0000000409107825 */ /* 0x001fca00078e0210 */
[----:B------:R1:W2:Y:S02]  /*0320*/  LDG.E R26, desc[UR6][R16.64] ;  /* 0x00000006101a7981 */ /* 0x0002a4000c1e1900 */
[----:B-1----:R-:W-:-:S05]  /*0330*/  IMAD.WIDE R16, R12, 0x4, R16 ;  /* 0x000000040c107825 */ /* 0x002fca00078e0210 */
[----:B------:R-:W3:Y:S01]  /*0340*/  LDG.E R21, desc[UR6][R16.64] ;  /* 0x0000000610157981 */ /* 0x000ee2000c1e1900 */
[----:B------:R-:W-:-:S05]  /*0350*/  IMAD.WIDE R10, R12, 0x4, R16 ;  /* 0x000000040c0a7825 */ /* 0x000fca00078e0210 */
[----:B------:R0:W4:Y:S02]  /*0360*/  LDG.E R27, desc[UR6][R10.64] ;  /* 0x000000060a1b7981 */ /* 0x000124000c1e1900 */
[----:B0-----:R-:W-:-:S05]  /*0370*/  IMAD.WIDE R10, R12, 0x4, R10 ;  /* 0x000000040c0a7825 */ /* 0x001fca00078e020a */
[----:B------:R-:W5:Y:S01]  /*0380*/  LDG.E R18, desc[UR6][R10.64] ;  /* 0x000000060a127981 */ /* 0x000f62000c1e1900 */
[----:B------:R-:W-:-:S05]  /*0390*/  IMAD.WIDE R24, R12, 0x4, R10 ;  /* 0x000000040c187825 */ /* 0x000fca00078e020a */
[----:B------:R-:W5:Y:S01]  /*03a0*/  LDG.E R8, desc[UR6][R24.64] ;  /* 0x0000000618087981 */ /* 0x000f62000c1e1900 */
[----:B------:R-:W-:-:S03]  /*03b0*/  IMAD.WIDE R16, R12, 0x4, R24 ;  /* 0x000000040c107825 */ /* 0x000fc600078e0218 */
[----:B------:R-:W5:Y:S04]  /*03c0*/  LDG.E R11, desc[UR6][R14.64+-0x8] ;  /* 0xfffff8060e0b7981 */ /* 0x000f68000c1e1900 */
[----:B------:R-:W5:Y:S01]  /*03d0*/  LDG.E R24, desc[UR6][R14.64+-0x4] ;  /* 0xfffffc060e187981 */ /* 0x000f62000c1e1900 */
[----:B--2---:R-:W-:-:S03]  /*03e0*/  FFMA R29, R13, R26, R22 ;  /* 0x0000001a0d1d7223 */ /* 0x004fc60000000016 */
[----:B------:R0:W2:Y:S04]  /*03f0*/  LDG.E R13, desc[UR6][R16.64] ;  /* 0x00000006100d7981 */ /* 0x0000a8000c1e1900 */
[----:B------:R-:W2:Y:S04]  /*0400*/  LDG.E R22, desc[UR6][R14.64+-0xc] ;  /* 0xfffff4060e167981 */ /* 0x000ea8000c1e1900 */
[----:B------:R-:W2:Y:S01]  /*0410*/  LDG.E R26, desc[UR6][R14.64] ;  /* 0x000000060e1a7981 */ /* 0x000ea2000c1e1900 */
[----:B0-----:R-:W-:-:S04]  /*0420*/  IMAD.WIDE R16, R12, 0x4, R16 ;  /* 0x000000040c107825 */ /* 0x001fc800078e0210 */
[----:B---3--:R-:W-:Y:S01]  /*0430*/  FFMA R29, R20, R21, R29 ;  /* 0x00000015141d7223 */ /* 0x008fe2000000001d */
[----:B------:R-:W3:Y:S01]  /*0440*/  LDG.E R10, desc[UR6][R16.64] ;  /* 0x00000006100a7981 */ /* 0x000ee2000c1e1900 */
[----:B------:R-:W-:-:S05]  /*0450*/  IMAD.WIDE R20, R12, 0x4, R16 ;  /* 0x000000040c147825 */ /* 0x000fca00078e0210 */
[----:B------:R0:W3:Y:S01]  /*0460*/  LDG.E R25, desc[UR6][R20.64] ;  /* 0x0000000614197981 */ /* 0x0000e2000c1e1900 */
[----:B----4-:R-:W-:Y:S01]  /*0470*/  FFMA R28, R28, R27, R29 ;  /* 0x0000001b1c1c7223 */ /* 0x010fe2000000001d */
[----:B0-----:R-:W-:-:S05]  /*0480*/  IMAD.WIDE R20, R12, 0x4, R20 ;  /* 0x000000040c147825 */ /* 0x001fca00078e0214 */
[----:B------:R2:W4:Y:S01]  /*0490*/  LDG.E R27, desc[UR6][R20.64] ;  /* 0x00000006141b7981 */ /* 0x000522000c1e1900 */
[----:B------:R-:W-:-:S04]  /*04a0*/  IMAD.WIDE R16, R12, 0x4, R20 ;  /* 0x000000040c107825 */ /* 0x000fc800078e0214 */
[----:B-----5:R-:W-:Y:S01]  /*04b0*/  FFMA R28, R19, R18, R28 ;  /* 0x00000012131c7223 */ /* 0x020fe2000000001c */
[----:B------:R-:W-:-:S04]  /*04c0*/  IMAD.WIDE R18, R12, 0x4, R16 ;  /* 0x000000040c127825 */ /* 0x000fc800078e0210 */
[----:B------:R-:W-:Y:S02]  /*04d0*/  FFMA R23, R23, R8, R28 ;  /* 0x0000000817177223 */ /* 0x000fe4000000001c */
[----:B------:R-:W5:Y:S01]  /*04e0*/  LDG.E R8, desc[UR6][R14.64+0x4] ;  /* 0x000004060e087981 */ /* 0x000f62000c1e1900 */
[----:B------:R-:W-:-:S03]  /*04f0*/  IMAD.WIDE R28, R12, 0x4, R18 ;  /* 0x000000040c1c7825 */ /* 0x000fc600078e0212 */
[----:B------:R-:W5:Y:S04]  /*0500*/  LDG.E R18, desc[UR6][R18.64] ;  /* 0x0000000612127981 */ /* 0x000f68000c1e1900 */
[----:B------:R-:W5:Y:S01]  /*0510*/  LDG.E R19, desc[UR6][R14.64+0x8] ;  /* 0x000008060e137981 */ /* 0x000f62000c1e1900 */
[----:B--2---:R-:W-:Y:S01]  /*0520*/  FFMA R20, R22, R13, R23 ;  /* 0x0000000d16147223 */ /* 0x004fe20000000017 */
[C---:B------:R-:W-:Y:S02]  /*0530*/  IMAD.WIDE R22, R12.reuse, 0x4, R28 ;  /* 0x000000040c167825 */ /* 0x040fe400078e021c */
[----:B------:R0:W5:Y:S04]  /*0540*/  LDG.E R13, desc[UR6][R16.64] ;  /* 0x00000006100d7981 */ /* 0x000168000c1e1900 */
[----:B------:R-:W2:Y:S01]  /*0550*/  LDG.E R28, desc[UR6][R28.64] ;  /* 0x000000061c1c7981 */ /* 0x000ea2000c1e1900 */
[----:B---3--:R-:W-:Y:S01]  /*0560*/  FFMA R21, R11, R10, R20 ;  /* 0x0000000a0b157223 */ /* 0x008fe20000000014 */
[----:B------:R-:W-:-:S02]  /*0570*/  IMAD.WIDE R10, R12, 0x4, R22 ;  /* 0x000000040c0a7825 */ /* 0x000fc400078e0216 */
[----:B------:R-:W3:Y:S02]  /*0580*/  LDG.E R22, desc[UR6][R22.64] ;  /* 0x0000000616167981 */ /* 0x000ee4000c1e1900 */
[----:B------:R-:W-:Y:S02]  /*0590*/  FFMA R21, R24, R25, R21 ;  /* 0x0000001918157223 */ /* 0x000fe40000000015 */
[----:B------:R-:W3:Y:S04]  /*05a0*/  LDG.E R29, desc[UR6][R14.64+0x10] ;  /* 0x000010060e1d7981 */ /* 0x000ee8000c1e1900 */
[----:B------:R-:W2:Y:S01]  /*05b0*/  LDG.E R25, desc[UR6][R14.64+0xc] ;  /* 0x00000c060e197981 */ /* 0x000ea2000c1e1900 */
[----:B0-----:R-:W-:-:S03]  /*05c0*/  IMAD.WIDE R16, R12, 0x4, R10 ;  /* 0x000000040c107825 */ /* 0x001fc600078e020a */
[----:B------:R-:W3:Y:S04]  /*05d0*/  LDG.E R10, desc[UR6][R10.64] ;  /* 0x000000060a0a7981 */ /* 0x000ee8000c1e1900 */
[----:B------:R-:W3:Y:S01]  /*05e0*/  LDG.E R24, desc[UR6][R16.64] ;  /* 0x0000000610187981 */ /* 0x000ee2000c1e1900 */
[----:B----4-:R-:W-:-:S03]  /*05f0*/  FFMA R27, R26, R27, R21 ;  /* 0x0000001b1a1b7223 */ /* 0x010fc60000000015 */
[----:B------:R-:W4:Y:S01]  /*0600*/  LDG.E R26, desc[UR6][R14.64+0x14] ;  /* 0x000014060e1a7981 */ /* 0x000f22000c1e1900 */
[----:B------:R-:W-:-:S03]  /*0610*/  IMAD.WIDE R20, R12, 0x4, R16 ;  /* 0x000000040c147825 */ /* 0x000fc600078e0210 */
[----:B------:R-:W4:Y:S04]  /*0620*/  LDG.E R11, desc[UR6][R14.64+0x18] ;  /* 0x000018060e0b7981 */ /* 0x000f28000c1e1900 */
[----:B------:R-:W4:Y:S04]  /*0630*/  LDG.E R20, desc[UR6][R20.64] ;  /* 0x0000000614147981 */ /* 0x000f28000c1e1900 */
[----:B------:R0:W4:Y:S01]  /*0640*/  LDG.E R23, desc[UR6][R14.64+0x1c] ;  /* 0x00001c060e177981 */ /* 0x000122000c1e1900 */
[----:B------:R-:W-:-:S04]  /*0650*/  IADD3 R7, PT, PT, R7, 0x10, RZ ;  /* 0x0000001007077810 */ /* 0x000fc80007ffe0ff */
[----:B------:R-:W-:Y:S02]  /*0660*/  ISETP.NE.AND P2, PT, R7, RZ, PT ;  /* 0x000000ff0700720c */ /* 0x000fe40003f45270 */
[----:B------:R-:W-:Y:S01]  /*0670*/  LEA R9, R12, R9, 0x4 ;  /* 0x000000090c097211 */ /* 0x000fe200078e20ff */
[----:B-----5:R-:W-:-:S04]  /*0680*/  FFMA R8, R8, R13, R27 ;  /* 0x0000000d08087223 */ /* 0x020fc8000000001b */
[----:B------:R-:W-:-:S04]  /*0690*/  FFMA R8, R19, R18, R8 ;  /* 0x0000001213087223 */ /* 0x000fc80000000008 */
[----:B--2---:R-:W-:-:S04]  /*06a0*/  FFMA R8, R25, R28, R8 ;  /* 0x0000001c19087223 */ /* 0x004fc80000000008 */
[----:B---3--:R-:W-:Y:S01]  /*06b0*/  FFMA R29, R29, R22, R8 ;  /* 0x000000161d1d7223 */ /* 0x008fe20000000008 */
[----:B------:R-:W-:-:S03]  /*06c0*/  IADD3 R8, P3, PT, R14, 0x40, RZ ;  /* 0x000000400e087810 */ /* 0x000fc60007f7e0ff */
[----:B----4-:R-:W-:-:S04]  /*06d0*/  FFMA R10, R26, R10, R29 ;  /* 0x0000000a1a0a7223 */ /* 0x010fc8000000001d */
[----:B------:R-:W-:Y:S01]  /*06e0*/  FFMA R10, R11, R24, R10 ;  /* 0x000000180b0a7223 */ /* 0x000fe2000000000a */
[----:B0-----:R-:W-:-:S03]  /*06f0*/  IADD3.X R15, PT, PT, RZ, R15, RZ, P3, !PT ;  /* 0x0000000fff0f7210 */ /* 0x001fc60001ffe4ff */
[----:B------:R-:W-:Y:S01]  /*0700*/  FFMA R22, R23, R20, R10 ;  /* 0x0000001417167223 */ /* 0x000fe2000000000a */
[----:B------:R-:W-:Y:S06]  /*0710*/  @P2 BRA `(.L_x_3) ;  /* 0xfffffff800dc2947 */ /* 0x000fec000383ffff */
[----:B------:R-:W-:-:S07]  /*0720*/  MOV R7, R4 ;  /* 0x0000000400077202 */ /* 0x000fce0000000f00 */
.L_x_2:
[----:B------:R-:W-:-:S13]  /*0730*/  ISETP.NE.AND P2, PT, R2, RZ, PT ;  /* 0x000000ff0200720c */ /* 0x000fda0003f45270 */
[----:B------:R-:W-:Y:S05]  /*0740*/  @!P2 BRA `(.L_x_4) ;  /* 0x000000040058a947 */ /* 0x000fea0003800000 */
[----:B------:R-:W-:Y:S01]  /*0750*/  ISETP.NE.AND P2, PT, R3, RZ, PT ;  /* 0x000000ff0300720c */ /* 0x000fe20003f45270 */
[----:B------:R-:W-:-:S12]  /*0760*/  @!P1 BRA `(.L_x_5) ;  /* 0x0000000000989947 */ /* 0x000fd80003800000 */
[----:B------:R-:W0:Y:S08]  /*0770*/  LDC R25, c[0x0][0x3a0] ;  /* 0x0000e800ff197b82 */ /* 0x000e300000000800 */
[----:B------:R-:W1:Y:S08]  /*0780*/  LDC.64 R14, c[0x0][0x388] ;  /* 0x0000e200ff0e7b82 */ /* 0x000e700000000a00 */
[----:B------:R-:W2:Y:S01]  /*0790*/  LDC.64 R8, c[0x0][0x380] ;  /* 0x0000e000ff087b82 */ /* 0x000ea20000000a00 */
[----:B0-----:R-:W-:-:S04]  /*07a0*/  IMAD R11, R7, R25, R0 ;  /* 0x00000019070b7224 */ /* 0x001fc800078e0200 */
[----:B-1----:R-:W-:-:S05]  /*07b0*/  IMAD.WIDE R14, R11, 0x4, R14 ;  /* 0x000000040b0e7825 */ /* 0x002fca00078e020e */
[----:B------:R0:W3:Y:S01]  /*07c0*/  LDG.E R24, desc[UR6][R14.64] ;  /* 0x000000060e187981 */ /* 0x0000e2000c1e1900 */
[----:B------:R-:W-:-:S04]  /*07d0*/  IMAD.WIDE R16, R25, 0x4, R14 ;  /* 0x0000000419107825 */ /* 0x000fc800078e020e */
[----:B--2---:R-:W-:-:S04]  /*07e0*/  IMAD.WIDE.U32 R8, R7, 0x4, R8 ;  /* 0x0000000407087825 */ /* 0x004fc800078e0008 */
[C---:B------:R-:W-:Y:S01]  /*07f0*/  IMAD.WIDE R10, R25.reuse, 0x4, R16 ;  /* 0x00000004190a7825 */ /* 0x040fe200078e0210 */
[----:B------:R-:W3:Y:S04]  /*0800*/  LDG.E R23, desc[UR6][R8.64] ;  /* 0x0000000608177981 */ /* 0x000ee8000c1e1900 */
[----:B------:R-:W2:Y:S01]  /*0810*/  LDG.E R16, desc[UR6][R16.64] ;  /* 0x0000000610107981 */ /* 0x000ea2000c1e1900 */
[----:B------:R-:W-:-:S03]  /*0820*/  IMAD.WIDE R12, R25, 0x4, R10 ;  /* 0x00000004190c7825 */ /* 0x000fc600078e020a */
[----:B------:R-:W2:Y:S01]  /*0830*/  LDG.E R27, desc[UR6][R8.64+0x4] ;  /* 0x00000406081b7981 */ /* 0x000ea2000c1e1900 */
[----:B------:R-:W-:-:S03]  /*0840*/  IMAD.WIDE R18, R25, 0x4, R12 ;  /* 0x0000000419127825 */ /* 0x000fc600078e020c */
[----:B------:R1:W4:Y:S04]  /*0850*/  LDG.E R29, desc[UR6][R10.64] ;  /* 0x000000060a1d7981 */ /* 0x000328000c1e1900 */
[----:B------:R-:W4:Y:S01]  /*0860*/  LDG.E R26, desc[UR6][R8.64+0x8] ;  /* 0x00000806081a7981 */ /* 0x000f22000c1e1900 */
[----:B------:R-:W-:-:S03]  /*0870*/  IMAD.WIDE R20, R25, 0x4, R18 ;  /* 0x0000000419147825 */ /* 0x000fc600078e0212 */
[----:B------:R-:W5:Y:S04]  /*0880*/  LDG.E R13, desc[UR6][R12.64] ;  /* 0x000000060c0d7981 */ /* 0x000f68000c1e1900 */
[----:B------:R-:W5:Y:S01]  /*0890*/  LDG.E R28, desc[UR6][R8.64+0xc] ;  /* 0x00000c06081c7981 */ /* 0x000f62000c1e1900 */
[----:B0-----:R-:W-:-:S03]  /*08a0*/  IMAD.WIDE R14, R25, 0x4, R20 ;  /* 0x00000004190e7825 */ /* 0x001fc600078e0214 */
[----:B------:R-:W5:Y:S04]  /*08b0*/  LDG.E R19, desc[UR6][R18.64] ;  /* 0x0000000612137981 */ /* 0x000f68000c1e1900 */
[----:B------:R-:W5:Y:S01]  /*08c0*/  LDG.E R12, desc[UR6][R8.64+0x10] ;  /* 0x00001006080c7981 */ /* 0x000f62000c1e1900 */
[----:B-1----:R-:W-:-:S03]  /*08d0*/  IMAD.WIDE R10, R25, 0x4, R14 ;  /* 0x00000004190a7825 */ /* 0x002fc600078e020e */
[----:B------:R-:W5:Y:S04]  /*08e0*/  LDG.E R21, desc[UR6][R20.64] ;  /* 0x0000000614157981 */ /* 0x000f68000c1e1900 */
[----:B------:R-:W5:Y:S04]  /*08f0*/  LDG.E R18, desc[UR6][R8.64+0x14] ;  /* 0x0000140608127981 */ /* 0x000f68000c1e1900 */
[----:B------:R-:W5:Y:S04]  /*0900*/  LDG.E R17, desc[UR6][R8.64+0x18] ;  /* 0x0000180608117981 */ /* 0x000f68000c1e1900 */
[----:B------:R-:W5:Y:S04]  /*0910*/  LDG.E R14, desc[UR6][R14.64] ;  /* 0x000000060e0e7981 */ /* 0x000f68000c1e1900 */
[----:B------:R-:W5:Y:S04]  /*0920*/  LDG.E R20, desc[UR6][R8.64+0x1c] ;  /* 0x00001c0608147981 */ /* 0x000f68000c1e1900 */
[----:B------:R-:W5:Y:S01]  /*0930*/  LDG.E R11, desc[UR6][R10.64] ;  /* 0x000000060a0b7981 */ /* 0x000f62000c1e1900 */
[----:B------:R-:W-:Y:S01]  /*0940*/  IADD3 R7, PT, PT, R7, 0x8, RZ ;  /* 0x0000000807077810 */ /* 0x000fe20007ffe0ff */
[----:B---3--:R-:W-:-:S04]  /*0950*/  FFMA R24, R23, R24, R22 ;  /* 0x0000001817187223 */ /* 0x008fc80000000016 */
[----:B--2---:R-:W-:-:S04]  /*0960*/  FFMA R27, R27, R16, R24 ;  /* 0x000000101b1b7223 */ /* 0x004fc80000000018 */
[----:B----4-:R-:W-:-:S04]  /*0970*/  FFMA R27, R26, R29, R27 ;  /* 0x0000001d1a1b7223 */ /* 0x010fc8000000001b */
[----:B-----5:R-:W-:-:S04]  /*0980*/  FFMA R13, R28, R13, R27 ;  /* 0x0000000d1c0d7223 */ /* 0x020fc8000000001b */
[----:B------:R-:W-:-:S04]  /*0990*/  FFMA R13, R12, R19, R13 ;  /* 0x000000130c0d7223 */ /* 0x000fc8000000000d */
[----:B------:R-:W-:-:S04]  /*09a0*/  FFMA R18, R18, R21, R13 ;  /* 0x0000001512127223 */ /* 0x000fc8000000000d */
[----:B------:R-:W-:-:S04]  /*09b0*/  FFMA R17, R17, R14, R18 ;  /* 0x0000000e11117223 */ /* 0x000fc80000000012 */
[----:B------:R-:W-:-:S07]  /*09c0*/  FFMA R22, R20, R11, R17 ;  /* 0x0000000b14167223 */ /* 0x000fce0000000011 */
.L_x_5:
[----:B------:R-:W-:Y:S05]  /*09d0*/  @!P2 BRA `(.L_x_4) ;  /* 0x0000000000b4a947 */ /* 0x000fea0003800000 */
[----:B------:R-:W-:Y:S01]  /*09e0*/  ISETP.NE.AND P2, PT, R5, RZ, PT ;  /* 0x000000ff0500720c */ /* 0x000fe20003f45270 */
[----:B------:R-:W-:-:S12]  /*09f0*/  @!P0 BRA `(.L_x_6) ;  /* 0x0000000000588947 */ /* 0x000fd80003800000 */
[----:B------:R-:W0:Y:S08]  /*0a00*/  LDC R15, c[0x0][0x3a0] ;  /* 0x0000e800ff0f7b82 */ /* 0x000e300000000800 */
[----:B------:R-:W1:Y:S08]  /*0a10*/  LDC.64 R10, c[0x0][0x388] ;  /* 0x0000e200ff0a7b82 */ /* 0x000e700000000a00 */
[----:B------:R-:W2:Y:S01]  /*0a20*/  LDC.64 R8, c[0x0][0x380] ;  /* 0x0000e000ff087b82 */ /* 0x000ea20000000a00 */
[----:B0-----:R-:W-:-:S04]  /*0a30*/  IMAD R17, R7, R15, R0 ;  /* 0x0000000f07117224 */ /* 0x001fc800078e0200 */
[----:B-1----:R-:W-:-:S04]  /*0a40*/  IMAD.WIDE R16, R17, 0x4, R10 ;  /* 0x0000000411107825 */ /* 0x002fc800078e020a */
[----:B------:R-:W-:Y:S02]  /*0a50*/  IMAD.WIDE R10, R15, 0x4, R16 ;  /* 0x000000040f0a7825 */ /* 0x000fe400078e0210 */
[----:B------:R-:W3:Y:S02]  /*0a60*/  LDG.E R16, desc[UR6][R16.64] ;  /* 0x0000000610107981 */ /* 0x000ee4000c1e1900 */
[----:B--2---:R-:W-:-:S04]  /*0a70*/  IMAD.WIDE.U32 R8, R7, 0x4, R8 ;  /* 0x0000000407087825 */ /* 0x004fc800078e0008 */
[C---:B------:R-:W-:Y:S01]  /*0a80*/  IMAD.WIDE R12, R15.reuse, 0x4, R10 ;  /* 0x000000040f0c7825 */ /* 0x040fe200078e020a */
[----:B------:R-:W3:Y:S04]  /*0a90*/  LDG.E R19, desc[UR6][R8.64] ;  /* 0x0000000608137981 */ /* 0x000ee8000c1e1900 */
[----:B------:R-:W2:Y:S01]  /*0aa0*/  LDG.E R10, desc[UR6][R10.64] ;  /* 0x000000060a0a7981 */ /* 0x000ea2000c1e1900 */
[----:B------:R-:W-:-:S03]  /*0ab0*/  IMAD.WIDE R14, R15, 0x4, R12 ;  /* 0x000000040f0e7825 */ /* 0x000fc600078e020c */
[----:B------:R-:W2:Y:S04]  /*0ac0*/  LDG.E R18, desc[UR6][R8.64+0x4] ;  /* 0x0000040608127981 */ /* 0x000ea8000c1e1900 */
[----:B------:R-:W4:Y:S04]  /*0ad0*/  LDG.E R12, desc[UR6][R12.64] ;  /* 0x000000060c0c7981 */ /* 0x000f28000c1e1900 */
[----:B------:R-:W4:Y:S04]  /*0ae0*/  LDG.E R21, desc[UR6][R8.64+0x8] ;  /* 0x0000080608157981 */ /* 0x000f28000c1e1900 */
[----:B------:R-:W5:Y:S04]  /*0af0*/  LDG.E R14, desc[UR6][R14.64] ;  /* 0x000000060e0e7981 */ /* 0x000f68000c1e1900 */
[----:B------:R-:W5:Y:S01]  /*0b00*/  LDG.E R23, desc[UR6][R8.64+0xc] ;  /* 0x00000c0608177981 */ /* 0x000f62000c1e1900 */
[----:B------:R-:W-:Y:S01]  /*0b10*/  IADD3 R7, PT, PT, R7, 0x4, RZ ;  /* 0x0000000407077810 */ /* 0x000fe20007ffe0ff */
[----:B---3--:R-:W-:-:S04]  /*0b20*/  FFMA R19, R19, R16, R22 ;  /* 0x0000001013137223 */ /* 0x008fc80000000016 */
[----:B--2---:R-:W-:-:S04]  /*0b30*/  FFMA R18, R18, R10, R19 ;  /* 0x0000000a12127223 */ /* 0x004fc80000000013 */
[----:B----4-:R-:W-:-:S04]  /*0b40*/  FFMA R18, R21, R12, R18 ;  /* 0x0000000c15127223 */ /* 0x010fc80000000012 */
[----:B-----5:R-:W-:-:S07]  /*0b50*/  FFMA R22, R23, R14, R18 ;  /* 0x0000000e17167223 */ /* 0x020fce0000000012 */
.L_x_6:
[----:B------:R-:W-:Y:S05]  /*0b60*/  @!P2 BRA `(.L_x_4) ;  /* 0x000000000050a947 */ /* 0x000fea0003800000 */
[----:B------:R-:W0:Y:S08]  /*0b70*/  LDC R15, c[0x0][0x3a0] ;  /* 0x0000e800ff0f7b82 */ /* 0x000e300000000800 */
[----:B------:R-:W1:Y:S08]  /*0b80*/  LDC.64 R8, c[0x0][0x380] ;  /* 0x0000e000ff087b82 */ /* 0x000e700000000a00 */
[----:B------:R-:W2:Y:S01]  /*0b90*/  LDC.64 R10, c[0x0][0x388] ;  /* 0x0000e200ff0a7b82 */ /* 0x000ea20000000a00 */
[----:B0-----:R-:W-:-:S02]  /*0ba0*/  IMAD R13, R7, R15, R0 ;  /* 0x0000000f070d7224 */ /* 0x001fc400078e0200 */
[----:B-1----:R-:W-:-:S05]  /*0bb0*/  IMAD.WIDE.U32 R8, R7, 0x4, R8 ;  /* 0x0000000407087825 */ /* 0x002fca00078e0008 */
[----:B------:R-:W3:Y:S01]  /*0bc0*/  LDG.E R7, desc[UR6][R8.64] ;  /* 0x0000000608077981 */ /* 0x000ee2000c1e1900 */
[----:B--2---:R-:W-:-:S05]  /*0bd0*/  IMAD.WIDE R10, R13, 0x4, R10 ;  /* 0x000000040d0a7825 */ /* 0x004fca00078e020a */
[----:B------:R-:W3:Y:S01]  /*0be0*/  LDG.E R12, desc[UR6][R10.64] ;  /* 0x000000060a0c7981 */ /* 0x000ee2000c1e1900 */
[----:B------:R-:W-:Y:S01]  /*0bf0*/  ISETP.NE.AND P2, PT, R5, 0x1, PT ;  /* 0x000000010500780c */ /* 0x000fe20003f45270 */
[----:B---3--:R-:W-:-:S12]  /*0c00*/  FFMA R22, R7, R12, R22 ;  /* 0x0000000c07167223 */ /* 0x008fd80000000016 */
[----:B------:R-:W-:Y:S05]  /*0c10*/  @!P2 BRA `(.L_x_4) ;  /* 0x000000000024a947 */ /* 0x000fea0003800000 */
[----:B------:R-:W-:Y:S01]  /*0c20*/  ISETP.NE.AND P2, PT, R5, 0x2, PT ;  /* 0x000000020500780c */ /* 0x000fe20003f45270 */
[C---:B------:R-:W-:Y:S01]  /*0c30*/  IMAD.WIDE R12, R15.reuse, 0x4, R10 ;  /* 0x000000040f0c7825 */ /* 0x040fe200078e020a */
[----:B------:R-:W2:Y:S11]  /*0c40*/  LDG.E R7, desc[UR6][R8.64+0x4] ;  /* 0x0000040608077981 */ /* 0x000eb6000c1e1900 */
[----:B------:R-:W-:-:S02]  /*0c50*/  @P2 IMAD.WIDE R10, R15, 0x4, R12 ;  /* 0x000000040f0a2825 */ /* 0x000fc400078e020c */
[----:B------:R-:W2:Y:S04]  /*0c60*/  LDG.E R12, desc[UR6][R12.64] ;  /* 0x000000060c0c7981 */ /* 0x000ea8000c1e1900 */
[----:B------:R-:W3:Y:S04]  /*0c70*/  @P2 LDG.E R15, desc[UR6][R8.64+0x8] ;  /* 0x00000806080f2981 */ /* 0x000ee8000c1e1900 */
[----:B------:R-:W3:Y:S01]  /*0c80*/  @P2 LDG.E R10, desc[UR6][R10.64] ;  /* 0x000000060a0a2981 */ /* 0x000ee2000c1e1900 */
[----:B--2---:R-:W-:-:S04]  /*0c90*/  FFMA R22, R7, R12, R22 ;  /* 0x0000000c07167223 */ /* 0x004fc80000000016 */
[----:B---3--:R-:W-:-:S07]  /*0ca0*/  @P2 FFMA R22, R15, R10, R22 ;  /* 0x0000000a0f162223 */ /* 0x008fce0000000016 */
.L_x_4:
[----:B------:R-:W0:Y:S02]  /*0cb0*/  LDC.64 R8, c[0x0][0x390] ;  /* 0x0000e400ff087b82 */ /* 0x000e240000000a00 */
[C---:B0-----:R-:W-:Y:S01]  /*0cc0*/  IMAD.WIDE R8, R0.reuse, 0x4, R8 ;  /* 0x0000000400087825 */ /* 0x041fe200078e0208 */
[----:B------:R-:W-:-:S04]  /*0cd0*/  IADD3 R0, PT, PT, R0, 0x1, RZ ;  /* 0x0000000100007810 */ /* 0x000fc80007ffe0ff */
[----:B------:R0:W-:Y:S01]  /*0ce0*/  STG.E desc[UR6][R8.64], R22 ;  /* 0x0000001608007986 */ /* 0x0001e2000c101906 */
[----:B------:R-:W-:Y:S05]  /*0cf0*/  BRA `(.L_x_7) ;  /* 0xfffffff4003c7947 */ /* 0x000fea000383ffff */
.L_x_8:
[----:B------:R-:W-:-:S00]  /*0d00*/  BRA `(.L_x_8) ;  /* 0xfffffffc00fc7947 */ /* 0x000fc0000383ffff */
[----:B------:R-:W-:-:S00]  /*0d10*/  NOP ;  /* 0x0000000000007918 */ /* 0x000fc00000000000 */
        /* <DEDUP_REMOVED lines=14> */
.L_x_9:


//--------------------- .nv.shared.reserved.0     --------------------------
	.section	.nv.shared.reserved.0,"aw",@nobits
	.weak		__nv_reservedSMEM_offset_0_alias
	.size		__nv_reservedSMEM_offset_0_alias, 0, 64
	.other		__nv_reservedSMEM_offset_0_alias,@"STO_CUDA_RESERVED_SHARED STV_DEFAULT"
__nv_reservedSMEM_offset_0_alias:
	.zero		0
	.zero		64


//--------------------- .nv.constant0._Z21MatmulColthreadKernelPfS_S_iii --------------------------
	.section	.nv.constant0._Z21MatmulColthreadKernelPfS_S_iii,"a",@progbits
	.sectionflags	@""
	.align	4
.nv.constant0._Z21MatmulColthreadKernelPfS_S_iii:
	.zero		932


//--------------------- SYMBOLS --------------------------

	.type		.nv.reservedSmem.offset0,@object
	.size		.nv.reservedSmem.offset0,0x4
